	.headerflags	@"EF_CUDA_TEXMODE_UNIFIED EF_CUDA_64BIT_ADDRESS EF_CUDA_ACCELERATORS EF_CUDA_SM90 EF_CUDA_VIRTUAL_SM(EF_CUDA_SM90)"
	.elftype	@"ET_EXEC"


//--------------------- .nv.info                  --------------------------
	.section	.nv.info,"",@"SHT_CUDA_INFO"
	.align	4


	//----- nvinfo : EIATTR_REGCOUNT
	.align		4
        /*0000*/ 	.byte	0x04, 0x2f
        /*0002*/ 	.short	(.L_3 - .L_2)
	.align		4
.L_2:
        /*0004*/ 	.word	index@(triton_poi_fused__native_batch_norm_legit_no_training_leaky_relu_6)
        /*0008*/ 	.word	0x00000020


	//----- nvinfo : EIATTR_MIN_STACK_SIZE
	.align		4
.L_3:
        /*000c*/ 	.byte	0x04, 0x12
        /*000e*/ 	.short	(.L_5 - .L_4)
	.align		4
.L_4:
        /*0010*/ 	.word	index@(triton_poi_fused__native_batch_norm_legit_no_training_leaky_relu_6)
        /*0014*/ 	.word	0x00000000


	//----- nvinfo : EIATTR_FRAME_SIZE
	.align		4
.L_5:
        /*0018*/ 	.byte	0x04, 0x11
        /*001a*/ 	.short	(.L_7 - .L_6)
	.align		4
.L_6:
        /*001c*/ 	.word	index@(triton_poi_fused__native_batch_norm_legit_no_training_leaky_relu_6)
        /*0020*/ 	.word	0x00000000


	//----- nvinfo : EIATTR_MIN_STACK_SIZE
	.align		4
.L_7:
        /*0024*/ 	.byte	0x04, 0x12
        /*0026*/ 	.short	(.L_9 - .L_8)
	.align		4
.L_8:
        /*0028*/ 	.word	index@(triton_poi_fused__native_batch_norm_legit_no_training_leaky_relu_6)
        /*002c*/ 	.word	0x00000000
.L_9:


//--------------------- .nv.info.triton_poi_fused__native_batch_norm_legit_no_training_leaky_relu_6 --------------------------
	.section	.nv.info.triton_poi_fused__native_batch_norm_legit_no_training_leaky_relu_6,"",@"SHT_CUDA_INFO"
	.sectionflags	@""
	.align	4


	//----- nvinfo : EIATTR_CUDA_API_VERSION
	.align		4
        /*0000*/ 	.byte	0x04, 0x37
        /*0002*/ 	.short	(.L_11 - .L_10)
.L_10:
        /*0004*/ 	.word	0x0000007c


	//----- nvinfo : EIATTR_KPARAM_INFO
	.align		4
.L_11:
        /*0008*/ 	.byte	0x04, 0x17
        /*000a*/ 	.short	(.L_13 - .L_12)
.L_12:
        /*000c*/ 	.word	0x00000000
        /*0010*/ 	.short	0x0006
        /*0012*/ 	.short	0x0030
        /*0014*/ 	.byte	0x00, 0xf0, 0x11, 0x00


	//----- nvinfo : EIATTR_KPARAM_INFO
	.align		4
.L_13:
        /*0018*/ 	.byte	0x04, 0x17
        /*001a*/ 	.short	(.L_15 - .L_14)
.L_14:
        /*001c*/ 	.word	0x00000000
        /*0020*/ 	.short	0x0005
        /*0022*/ 	.short	0x0028
        /*0024*/ 	.byte	0x00, 0xf4, 0x21, 0x00


	//----- nvinfo : EIATTR_KPARAM_INFO
	.align		4
.L_15:
        /*0028*/ 	.byte	0x04, 0x17
        /*002a*/ 	.short	(.L_17 - .L_16)
.L_16:
        /*002c*/ 	.word	0x00000000
        /*0030*/ 	.short	0x0004
        /*0032*/ 	.short	0x0020
        /*0034*/ 	.byte	0x00, 0xf4, 0x21, 0x00


	//----- nvinfo : EIATTR_KPARAM_INFO
	.align		4
.L_17:
        /*0038*/ 	.byte	0x04, 0x17
        /*003a*/ 	.short	(.L_19 - .L_18)
.L_18:
        /*003c*/ 	.word	0x00000000
        /*0040*/ 	.short	0x0003
        /*0042*/ 	.short	0x0018
        /*0044*/ 	.byte	0x00, 0xf4, 0x21, 0x00


	//----- nvinfo : EIATTR_KPARAM_INFO
	.align		4
.L_19:
        /*0048*/ 	.byte	0x04, 0x17
        /*004a*/ 	.short	(.L_21 - .L_20)
.L_20:
        /*004c*/ 	.word	0x00000000
        /*0050*/ 	.short	0x0002
        /*0052*/ 	.short	0x0010
        /*0054*/ 	.byte	0x00, 0xf4, 0x21, 0x00


	//----- nvinfo : EIATTR_KPARAM_INFO
	.align		4
.L_21:
        /*0058*/ 	.byte	0x04, 0x17
        /*005a*/ 	.short	(.L_23 - .L_22)
.L_22:
        /*005c*/ 	.word	0x00000000
        /*0060*/ 	.short	0x0001
        /*0062*/ 	.short	0x0008
        /*0064*/ 	.byte	0x00, 0xf4, 0x21, 0x00


	//----- nvinfo : EIATTR_KPARAM_INFO
	.align		4
.L_23:
        /*0068*/ 	.byte	0x04, 0x17
        /*006a*/ 	.short	(.L_25 - .L_24)
.L_24:
        /*006c*/ 	.word	0x00000000
        /*0070*/ 	.short	0x0000
        /*0072*/ 	.short	0x0000
        /*0074*/ 	.byte	0x00, 0xf4, 0x21, 0x00


	//----- nvinfo : EIATTR_SPARSE_MMA_MASK
	.align		4
.L_25:
        /*0078*/ 	.byte	0x03, 0x50
        /*007a*/ 	.short	0x0000


	//----- nvinfo : EIATTR_MAXREG_COUNT
	.align		4
        /*007c*/ 	.byte	0x03, 0x1b
        /*007e*/ 	.short	0x00ff


	//----- nvinfo : EIATTR_EXIT_INSTR_OFFSETS
	.align		4
        /*0080*/ 	.byte	0x04, 0x1c
        /*0082*/ 	.short	(.L_27 - .L_26)


	//   ....[0]....
.L_26:
        /*0084*/ 	.word	0x00000710


	//----- nvinfo : EIATTR_REQNTID
	.align		4
.L_27:
        /*0088*/ 	.byte	0x04, 0x10
        /*008a*/ 	.short	(.L_29 - .L_28)
.L_28:
        /*008c*/ 	.word	0x00000080
        /*0090*/ 	.word	0x00000001
        /*0094*/ 	.word	0x00000001


	//----- nvinfo : EIATTR_CBANK_PARAM_SIZE
	.align		4
.L_29:
        /*0098*/ 	.byte	0x03, 0x19
        /*009a*/ 	.short	0x0034


	//----- nvinfo : EIATTR_PARAM_CBANK
	.align		4
        /*009c*/ 	.byte	0x04, 0x0a
        /*009e*/ 	.short	(.L_31 - .L_30)
	.align		4
.L_30:
        /*00a0*/ 	.word	index@(.nv.constant0.triton_poi_fused__native_batch_norm_legit_no_training_leaky_relu_6)
        /*00a4*/ 	.short	0x0210
        /*00a6*/ 	.short	0x0034


	//----- nvinfo : EIATTR_SW_WAR
	.align		4
.L_31:
        /*00a8*/ 	.byte	0x04, 0x36
        /*00aa*/ 	.short	(.L_33 - .L_32)
.L_32:
        /*00ac*/ 	.word	0x00000008
.L_33:


//--------------------- .nv.callgraph             --------------------------
	.section	.nv.callgraph,"",@"SHT_CUDA_CALLGRAPH"
	.align	4
	.sectionentsize	8
	.align		4
        /*0000*/ 	.word	0x00000000
	.align		4
        /*0004*/ 	.word	0xffffffff
	.align		4
        /*0008*/ 	.word	0x00000000
	.align		4
        /*000c*/ 	.word	0xfffffffe
	.align		4
        /*0010*/ 	.word	0x00000000
	.align		4
        /*0014*/ 	.word	0xfffffffd
	.align		4
        /*0018*/ 	.word	0x00000000
	.align		4
        /*001c*/ 	.word	0xfffffffc


//--------------------- .nv.constant4             --------------------------
	.section	.nv.constant4,"a",@progbits
	.align	8
	.align		8
.nv.constant4:
        /*0000*/ 	.dword	_$_str
	.align		8
        /*0008*/ 	.dword	_$_str_$_2


//--------------------- .text.triton_poi_fused__native_batch_norm_legit_no_training_leaky_relu_6 --------------------------
	.section	.text.triton_poi_fused__native_batch_norm_legit_no_training_leaky_relu_6,"ax",@progbits
	.align	128
        .global         triton_poi_fused__native_batch_norm_legit_no_training_leaky_relu_6
        .type           triton_poi_fused__native_batch_norm_legit_no_training_leaky_relu_6,@function
        .size           triton_poi_fused__native_batch_norm_legit_no_training_leaky_relu_6,(.L_x_1 - triton_poi_fused__native_batch_norm_legit_no_training_leaky_relu_6)
        .other          triton_poi_fused__native_batch_norm_legit_no_training_leaky_relu_6,@"STO_CUDA_ENTRY STV_DEFAULT"
triton_poi_fused__native_batch_norm_legit_no_training_leaky_relu_6:
.text.triton_poi_fused__native_batch_norm_legit_no_training_leaky_relu_6:
[----:B------:R-:W-:Y:S01]  /*0000*/  LDC R1, c[0x0][0x28] ;  /* 0x00000a00ff017b82 */ /* 0x000fe20000000800 */
[----:B------:R-:W1:Y:S07]  /*0010*/  S2R R0, SR_TID.X ;  /* 0x0000000000007919 */ /* 0x000e6e0000002100 */
[----:B------:R-:W2:Y:S01]  /*0020*/  LDC.64 R4, c[0x0][0x228] ;  /* 0x00008a00ff047b82 */ /* 0x000ea20000000a00 */
[----:B------:R-:W-:Y:S01]  /*0030*/  ULDC.64 UR4, c[0x0][0x208] ;  /* 0x0000820000047ab9 */ /* 0x000fe20000000a00 */
[----:B------:R-:W3:Y:S06]  /*0040*/  S2R R7, SR_CTAID.X ;  /* 0x0000000000077919 */ /* 0x000eec0000002500 */
[----:B------:R-:W4:Y:S08]  /*0050*/  LDC.64 R16, c[0x0][0x220] ;  /* 0x00008800ff107b82 */ /* 0x000f300000000a00 */
[----:B------:R-:W5:Y:S08]  /*0060*/  LDC.64 R22, c[0x0][0x218] ;  /* 0x00008600ff167b82 */ /* 0x000f700000000a00 */
[----:B------:R-:W5:Y:S01]  /*0070*/  LDC.64 R20, c[0x0][0x230] ;  /* 0x00008c00ff147b82 */ /* 0x000f620000000a00 */
[----:B-1----:R-:W-:-:S07]  /*0080*/  SHF.L.U32 R0, R0, 0x2, RZ ;  /* 0x0000000200007819 */ /* 0x002fce00000006ff */
[----:B------:R-:W1:Y:S01]  /*0090*/  LDC.64 R8, c[0x0][0x238] ;  /* 0x00008e00ff087b82 */ /* 0x000e620000000a00 */
[----:B---3--:R-:W-:Y:S02]  /*00a0*/  SHF.R.S32.HI R3, RZ, 0x15, R7 ;  /* 0x00000015ff037819 */ /* 0x008fe40000011407 */
[----:B------:R-:W-:Y:S02]  /*00b0*/  LOP3.LUT R0, R0, 0x1fc, RZ, 0xc0, !PT ;  /* 0x000001fc00007812 */ /* 0x000fe400078ec0ff */
[----:B------:R-:W-:Y:S02]  /*00c0*/  SGXT R3, R3, 0x1 ;  /* 0x000000010303781a */ /* 0x000fe40000000200 */
[----:B------:R-:W-:-:S04]  /*00d0*/  LEA R0, R7, R0, 0xa ;  /* 0x0000000007007211 */ /* 0x000fc800078e50ff */
[----:B------:R-:W-:-:S04]  /*00e0*/  LEA.HI R3, R3, R0, RZ, 0x7 ;  /* 0x0000000003037211 */ /* 0x000fc800078f38ff */
[----:B------:R-:W-:-:S04]  /*00f0*/  LOP3.LUT R3, R3, 0xffffff80, RZ, 0xc0, !PT ;  /* 0xffffff8003037812 */ /* 0x000fc800078ec0ff */
[----:B------:R-:W-:-:S05]  /*0100*/  IADD3 R24, R0, -R3, RZ ;  /* 0x8000000300187210 */ /* 0x000fca0007ffe0ff */
[----:B--2---:R-:W-:-:S06]  /*0110*/  IMAD.WIDE R4, R24, 0x4, R4 ;  /* 0x0000000418047825 */ /* 0x004fcc00078e0204 */
[----:B------:R-:W2:Y:S01]  /*0120*/  LDG.E.EL.128 R4, desc[UR4][R4.64] ;  /* 0x0000000404047981 */ /* 0x000ea2000c2e1d00 */
[----:B----4-:R-:W-:-:S04]  /*0130*/  IMAD.WIDE R16, R24, 0x4, R16 ;  /* 0x0000000418107825 */ /* 0x010fc800078e0210 */
[----:B-----5:R-:W-:Y:S02]  /*0140*/  IMAD.WIDE R22, R0, 0x4, R22 ;  /* 0x0000000400167825 */ /* 0x020fe400078e0216 */
[----:B------:R-:W3:Y:S02]  /*0150*/  LDG.E.EL.128 R16, desc[UR4][R16.64] ;  /* 0x0000000410107981 */ /* 0x000ee4000c2e1d00 */
[C---:B0-----:R-:W-:Y:S02]  /*0160*/  IMAD.WIDE R20, R24.reuse, 0x4, R20 ;  /* 0x0000000418147825 */ /* 0x041fe400078e0214 */
[----:B------:R-:W3:Y:S02]  /*0170*/  LDG.E.128 R12, desc[UR4][R22.64+0x800] ;  /* 0x00080004160c7981 */ /* 0x000ee4000c1e1d00 */
[----:B-1----:R-:W-:-:S04]  /*0180*/  IMAD.WIDE R24, R24, 0x4, R8 ;  /* 0x0000000418187825 */ /* 0x002fc800078e0208 */
[----:B--2---:R-:W-:Y:S01]  /*0190*/  FADD R2, R4, 9.9999997473787516356e-06 ;  /* 0x3727c5ac04027421 */ /* 0x004fe20000000000 */
[----:B------:R-:W-:Y:S01]  /*01a0*/  FADD R3, R5, 9.9999997473787516356e-06 ;  /* 0x3727c5ac05037421 */ /* 0x000fe20000000000 */
[----:B------:R-:W-:Y:S02]  /*01b0*/  FADD R6, R6, 9.9999997473787516356e-06 ;  /* 0x3727c5ac06067421 */ /* 0x000fe40000000000 */
[----:B------:R0:W1:Y:S08]  /*01c0*/  MUFU.SQRT R10, R2 ;  /* 0x00000002000a7308 */ /* 0x0000700000002000 */
[----:B------:R-:W2:Y:S01]  /*01d0*/  MUFU.SQRT R26, R3 ;  /* 0x00000003001a7308 */ /* 0x000ea20000002000 */
[----:B0-----:R-:W-:Y:S01]  /*01e0*/  HFMA2.MMA R2, -RZ, RZ, 1.625, 0 ;  /* 0x3e800000ff027435 */ /* 0x001fe200000001ff */
[----:B-1----:R-:W-:-:S06]  /*01f0*/  FSETP.GT.AND P0, PT, R10, 8.50705917302346158658e+37, PT ;  /* 0x7e8000000a00780b */ /* 0x002fcc0003f04000 */
[----:B------:R-:W0:Y:S01]  /*0200*/  MUFU.SQRT R6, R6 ;  /* 0x0000000600067308 */ /* 0x000e220000002000 */
[----:B------:R-:W-:Y:S02]  /*0210*/  FSETP.GEU.AND P3, PT, R10, 1.175494350822287508e-38, PT ;  /* 0x008000000a00780b */ /* 0x000fe40003f6e000 */
[C---:B--2---:R-:W-:Y:S02]  /*0220*/  FSETP.GT.AND P1, PT, R26.reuse, 8.50705917302346158658e+37, PT ;  /* 0x7e8000001a00780b */ /* 0x044fe40003f24000 */
[----:B------:R-:W-:Y:S02]  /*0230*/  FSETP.GEU.AND P4, PT, R26, 1.175494350822287508e-38, PT ;  /* 0x008000001a00780b */ /* 0x000fe40003f8e000 */
[----:B------:R-:W-:Y:S01]  /*0240*/  @P0 FMUL R10, R10, 0.25 ;  /* 0x3e8000000a0a0820 */ /* 0x000fe20000400000 */
[----:B0-----:R-:W-:-:S06]  /*0250*/  FSETP.GT.AND P2, PT, R6, 8.50705917302346158658e+37, PT ;  /* 0x7e8000000600780b */ /* 0x001fcc0003f44000 */
[----:B------:R-:W-:Y:S01]  /*0260*/  @!P3 FMUL R10, R10, 16777216 ;  /* 0x4b8000000a0ab820 */ /* 0x000fe20000400000 */
[----:B------:R-:W-:Y:S01]  /*0270*/  FSETP.GEU.AND P5, PT, R6, 1.175494350822287508e-38, PT ;  /* 0x008000000600780b */ /* 0x000fe20003fae000 */
[----:B------:R-:W-:Y:S02]  /*0280*/  @P1 FMUL R26, R26, 0.25 ;  /* 0x3e8000001a1a1820 */ /* 0x000fe40000400000 */
[----:B------:R0:W-:Y:S02]  /*0290*/  MUFU.RCP R3, R10 ;  /* 0x0000000a00037308 */ /* 0x0001e40000001000 */
[----:B------:R-:W-:Y:S01]  /*02a0*/  @!P4 FMUL R26, R26, 16777216 ;  /* 0x4b8000001a1ac820 */ /* 0x000fe20000400000 */
[----:B------:R-:W-:Y:S01]  /*02b0*/  FSEL R27, R2, 1, P1 ;  /* 0x3f800000021b7808 */ /* 0x000fe20000800000 */
[----:B------:R-:W-:-:S04]  /*02c0*/  @P2 FMUL R6, R6, 0.25 ;  /* 0x3e80000006062820 */ /* 0x000fc80000400000 */
[----:B------:R1:W2:Y:S01]  /*02d0*/  MUFU.RCP R4, R26 ;  /* 0x0000001a00047308 */ /* 0x0002a20000001000 */
[----:B0-----:R-:W4:Y:S01]  /*02e0*/  LDG.E.128 R8, desc[UR4][R22.64] ;  /* 0x0000000416087981 */ /* 0x001f22000c1e1d00 */
[----:B------:R-:W-:Y:S01]  /*02f0*/  @!P4 FMUL R27, R27, 16777216 ;  /* 0x4b8000001b1bc820 */ /* 0x000fe20000400000 */
[----:B------:R-:W-:Y:S01]  /*0300*/  @!P5 FMUL R6, R6, 16777216 ;  /* 0x4b8000000606d820 */ /* 0x000fe20000400000 */
[----:B------:R-:W-:-:S04]  /*0310*/  FADD R7, R7, 9.9999997473787516356e-06 ;  /* 0x3727c5ac07077421 */ /* 0x000fc80000000000 */
[----:B------:R-:W-:Y:S01]  /*0320*/  MUFU.RCP R5, R6 ;  /* 0x0000000600057308 */ /* 0x000fe20000001000 */
[----:B-1----:R-:W-:Y:S01]  /*0330*/  FSEL R26, R2, 1, P0 ;  /* 0x3f800000021a7808 */ /* 0x002fe20000000000 */
[----:B------:R-:W5:Y:S04]  /*0340*/  LDG.E.EL.128 R20, desc[UR4][R20.64] ;  /* 0x0000000414147981 */ /* 0x000f68000c2e1d00 */
[----:B------:R-:W-:Y:S01]  /*0350*/  @!P3 FMUL R26, R26, 16777216 ;  /* 0x4b8000001a1ab820 */ /* 0x000fe20000400000 */
[----:B--2---:R-:W-:-:S03]  /*0360*/  FMUL R4, R4, R27 ;  /* 0x0000001b04047220 */ /* 0x004fc60000400000 */
[----:B------:R-:W-:Y:S02]  /*0370*/  FMUL R3, R3, R26 ;  /* 0x0000001a03037220 */ /* 0x000fe40000400000 */
[----:B------:R-:W5:Y:S01]  /*0380*/  LDG.E.EL.128 R24, desc[UR4][R24.64] ;  /* 0x0000000418187981 */ /* 0x000f62000c2e1d00 */
[----:B------:R-:W0:Y:S02]  /*0390*/  MUFU.SQRT R6, R7 ;  /* 0x0000000700067308 */ /* 0x000e240000002000 */
[C---:B0-----:R-:W-:Y:S02]  /*03a0*/  FSETP.GT.AND P0, PT, R6.reuse, 8.50705917302346158658e+37, PT ;  /* 0x7e8000000600780b */ /* 0x041fe40003f04000 */
[----:B------:R-:W-:-:S11]  /*03b0*/  FSETP.GEU.AND P1, PT, R6, 1.175494350822287508e-38, PT ;  /* 0x008000000600780b */ /* 0x000fd60003f2e000 */
[----:B------:R-:W-:-:S04]  /*03c0*/  @P0 FMUL R6, R6, 0.25 ;  /* 0x3e80000006060820 */ /* 0x000fc80000400000 */
[----:B------:R-:W-:-:S06]  /*03d0*/  @!P1 FMUL R6, R6, 16777216 ;  /* 0x4b80000006069820 */ /* 0x000fcc0000400000 */
[----:B------:R-:W0:Y:S01]  /*03e0*/  MUFU.RCP R6, R6 ;  /* 0x0000000600067308 */ /* 0x000e220000001000 */
[C---:B------:R-:W-:Y:S02]  /*03f0*/  FSEL R29, R2.reuse, 1, P0 ;  /* 0x3f800000021d7808 */ /* 0x040fe40000000000 */
[----:B------:R-:W-:-:S03]  /*0400*/  FSEL R28, R2, 1, P2 ;  /* 0x3f800000021c7808 */ /* 0x000fc60001000000 */
[----:B------:R-:W-:Y:S01]  /*0410*/  @!P1 FMUL R29, R29, 16777216 ;  /* 0x4b8000001d1d9820 */ /* 0x000fe20000400000 */
[----:B---3--:R-:W-:Y:S01]  /*0420*/  FADD R15, R15, -R19 ;  /* 0x800000130f0f7221 */ /* 0x008fe20000000000 */
[----:B------:R-:W-:Y:S02]  /*0430*/  FADD R12, R12, -R16 ;  /* 0x800000100c0c7221 */ /* 0x000fe40000000000 */
[----:B0-----:R-:W-:Y:S01]  /*0440*/  FMUL R2, R6, R29 ;  /* 0x0000001d06027220 */ /* 0x001fe20000400000 */
[----:B------:R-:W-:Y:S01]  /*0450*/  @!P5 FMUL R28, R28, 16777216 ;  /* 0x4b8000001c1cd820 */ /* 0x000fe20000400000 */
[----:B------:R-:W-:Y:S01]  /*0460*/  FADD R14, R14, -R18 ;  /* 0x800000120e0e7221 */ /* 0x000fe20000000000 */
[----:B------:R-:W-:Y:S02]  /*0470*/  FADD R13, R13, -R17 ;  /* 0x800000110d0d7221 */ /* 0x000fe40000000000 */
[----:B------:R-:W-:Y:S01]  /*0480*/  FMUL R5, R5, R28 ;  /* 0x0000001c05057220 */ /* 0x000fe20000400000 */
[----:B----4-:R-:W-:Y:S01]  /*0490*/  FADD R11, R11, -R19 ;  /* 0x800000130b0b7221 */ /* 0x010fe20000000000 */
[----:B------:R-:W-:Y:S01]  /*04a0*/  FADD R8, R8, -R16 ;  /* 0x8000001008087221 */ /* 0x000fe20000000000 */
[----:B------:R-:W-:-:S02]  /*04b0*/  FADD R16, R10, -R18 ;  /* 0x800000120a107221 */ /* 0x000fc40000000000 */
[C---:B------:R-:W-:Y:S01]  /*04c0*/  FMUL R10, R2.reuse, R11 ;  /* 0x0000000b020a7220 */ /* 0x040fe20000400000 */
[----:B------:R-:W-:Y:S01]  /*04d0*/  FMUL R2, R2, R15 ;  /* 0x0000000f02027220 */ /* 0x000fe20000400000 */
[----:B------:R-:W-:Y:S01]  /*04e0*/  FADD R9, R9, -R17 ;  /* 0x8000001109097221 */ /* 0x000fe20000000000 */
[C---:B------:R-:W-:Y:S01]  /*04f0*/  FMUL R17, R3.reuse, R8 ;  /* 0x0000000803117220 */ /* 0x040fe20000400000 */
[----:B------:R-:W-:Y:S01]  /*0500*/  FMUL R11, R3, R12 ;  /* 0x0000000c030b7220 */ /* 0x000fe20000400000 */
[C---:B------:R-:W-:Y:S01]  /*0510*/  FMUL R15, R5.reuse, R16 ;  /* 0x00000010050f7220 */ /* 0x040fe20000400000 */
[----:B------:R-:W-:Y:S01]  /*0520*/  FMUL R5, R5, R14 ;  /* 0x0000000e05057220 */ /* 0x000fe20000400000 */
[--C-:B-----5:R-:W-:Y:S02]  /*0530*/  FFMA R7, R23, R2, R27.reuse ;  /* 0x0000000217077223 */ /* 0x120fe4000000001b */
[----:B------:R-:W0:Y:S03]  /*0540*/  LDC.64 R2, c[0x0][0x210] ;  /* 0x00008400ff027b82 */ /* 0x000e260000000a00 */
[----:B------:R-:W-:Y:S01]  /*0550*/  FSETP.GT.AND P6, PT, R7, RZ, PT ;  /* 0x000000ff0700720b */ /* 0x000fe20003fc4000 */
[C---:B------:R-:W-:Y:S01]  /*0560*/  FMUL R14, R4.reuse, R9 ;  /* 0x00000009040e7220 */ /* 0x040fe20000400000 */
[----:B------:R-:W-:Y:S01]  /*0570*/  FMUL R12, R4, R13 ;  /* 0x0000000d040c7220 */ /* 0x000fe20000400000 */
[----:B------:R-:W-:Y:S01]  /*0580*/  FFMA R4, R20, R11, R24 ;  /* 0x0000000b14047223 */ /* 0x000fe20000000018 */
[----:B------:R-:W-:Y:S01]  /*0590*/  FFMA R6, R22, R5, R26 ;  /* 0x0000000516067223 */ /* 0x000fe2000000001a */
[----:B------:R-:W-:Y:S01]  /*05a0*/  FFMA R11, R23, R10, R27 ;  /* 0x0000000a170b7223 */ /* 0x000fe2000000001b */
[----:B------:R-:W-:Y:S01]  /*05b0*/  FFMA R8, R20, R17, R24 ;  /* 0x0000001114087223 */ /* 0x000fe20000000018 */
[C-C-:B------:R-:W-:Y:S01]  /*05c0*/  FFMA R5, R21.reuse, R12, R25.reuse ;  /* 0x0000000c15057223 */ /* 0x140fe20000000019 */
[----:B------:R-:W-:Y:S01]  /*05d0*/  FFMA R10, R22, R15, R26 ;  /* 0x0000000f160a7223 */ /* 0x000fe2000000001a */
[----:B------:R-:W-:Y:S01]  /*05e0*/  FFMA R9, R21, R14, R25 ;  /* 0x0000000e15097223 */ /* 0x000fe20000000019 */
[----:B------:R-:W-:-:S02]  /*05f0*/  FSETP.GT.AND P5, PT, R6, RZ, PT ;  /* 0x000000ff0600720b */ /* 0x000fc40003fa4000 */
[----:B------:R-:W-:Y:S01]  /*0600*/  FSETP.GT.AND P4, PT, R5, RZ, PT ;  /* 0x000000ff0500720b */ /* 0x000fe20003f84000 */
[----:B------:R-:W-:Y:S01]  /*0610*/  @!P6 FMUL R7, R7, 0.20000000298023223877 ;  /* 0x3e4ccccd0707e820 */ /* 0x000fe20000400000 */
[----:B------:R-:W-:Y:S02]  /*0620*/  FSETP.GT.AND P3, PT, R11, RZ, PT ;  /* 0x000000ff0b00720b */ /* 0x000fe40003f64000 */
[----:B------:R-:W-:Y:S02]  /*0630*/  FSETP.GT.AND P2, PT, R10, RZ, PT ;  /* 0x000000ff0a00720b */ /* 0x000fe40003f44000 */
[----:B------:R-:W-:Y:S02]  /*0640*/  FSETP.GT.AND P1, PT, R9, RZ, PT ;  /* 0x000000ff0900720b */ /* 0x000fe40003f24000 */
[----:B------:R-:W-:Y:S02]  /*0650*/  FSETP.GT.AND P0, PT, R8, RZ, PT ;  /* 0x000000ff0800720b */ /* 0x000fe40003f04000 */
[----:B------:R-:W-:Y:S01]  /*0660*/  FSETP.GT.AND P6, PT, R4, RZ, PT ;  /* 0x000000ff0400720b */ /* 0x000fe20003fc4000 */
[----:B0-----:R-:W-:-:S04]  /*0670*/  IMAD.WIDE R2, R0, 0x4, R2 ;  /* 0x0000000400027825 */ /* 0x001fc800078e0202 */
[----:B------:R-:W-:Y:S01]  /*0680*/  @!P5 FMUL R6, R6, 0.20000000298023223877 ;  /* 0x3e4ccccd0606d820 */ /* 0x000fe20000400000 */
[----:B------:R-:W-:Y:S01]  /*0690*/  @!P4 FMUL R5, R5, 0.20000000298023223877 ;  /* 0x3e4ccccd0505c820 */ /* 0x000fe20000400000 */
[----:B------:R-:W-:Y:S01]  /*06a0*/  @!P3 FMUL R11, R11, 0.20000000298023223877 ;  /* 0x3e4ccccd0b0bb820 */ /* 0x000fe20000400000 */
[----:B------:R-:W-:Y:S01]  /*06b0*/  @!P2 FMUL R10, R10, 0.20000000298023223877 ;  /* 0x3e4ccccd0a0aa820 */ /* 0x000fe20000400000 */
[----:B------:R-:W-:Y:S02]  /*06c0*/  @!P1 FMUL R9, R9, 0.20000000298023223877 ;  /* 0x3e4ccccd09099820 */ /* 0x000fe40000400000 */
[----:B------:R-:W-:Y:S02]  /*06d0*/  @!P0 FMUL R8, R8, 0.20000000298023223877 ;  /* 0x3e4ccccd08088820 */ /* 0x000fe40000400000 */
[----:B------:R-:W-:-:S03]  /*06e0*/  @!P6 FMUL R4, R4, 0.20000000298023223877 ;  /* 0x3e4ccccd0404e820 */ /* 0x000fc60000400000 */
[----:B------:R-:W-:Y:S04]  /*06f0*/  STG.E.128 desc[UR4][R2.64], R8 ;  /* 0x0000000802007986 */ /* 0x000fe8000c101d04 */
[----:B------:R-:W-:Y:S01]  /*0700*/  STG.E.128 desc[UR4][R2.64+0x800], R4 ;  /* 0x0008000402007986 */ /* 0x000fe2000c101d04 */
[----:B------:R-:W-:Y:S05]  /*0710*/  EXIT ;  /* 0x000000000000794d */ /* 0x000fea0003800000 */
.L_x_0:
[----:B------:R-:W-:-:S00]  /*0720*/  BRA `(.L_x_0) ;  /* 0xfffffffc00fc7947 */ /* 0x000fc0000383ffff */
[----:B------:R-:W-:-:S00]  /*0730*/  NOP ;  /* 0x0000000000007918 */ /* 0x000fc00000000000 */
        /* <DEDUP_REMOVED lines=12> */
.L_x_1:


//--------------------- .nv.global.init           --------------------------
	.section	.nv.global.init,"aw",@progbits
.nv.global.init:
	.type		_$_str,@object
	.size		_$_str,(_$_str_$_2 - _$_str)
_$_str:
        /*0000*/ 	.byte	0x5f, 0x5f, 0x43, 0x55, 0x44, 0x41, 0x5f, 0x46, 0x54, 0x5a, 0x00
	.type		_$_str_$_2,@object
	.size		_$_str_$_2,(.L_1 - _$_str_$_2)
_$_str_$_2:
        /*000b*/ 	.byte	0x5f, 0x5f, 0x43, 0x55, 0x44, 0x41, 0x5f, 0x50, 0x52, 0x45, 0x43, 0x5f, 0x53, 0x51, 0x52, 0x54
        /*001b*/ 	.byte	0x00
.L_1:


//--------------------- .nv.constant0.triton_poi_fused__native_batch_norm_legit_no_training_leaky_relu_6 --------------------------
	.section	.nv.constant0.triton_poi_fused__native_batch_norm_legit_no_training_leaky_relu_6,"a",@progbits
	.sectionflags	@""
	.align	4
.nv.constant0.triton_poi_fused__native_batch_norm_legit_no_training_leaky_relu_6:
	.zero		580
